//
// Generated by NVIDIA NVVM Compiler
//
// Compiler Build ID: CL-36424714
// Cuda compilation tools, release 13.0, V13.0.88
// Based on NVVM 20.0.0
//

.version 9.0
.target sm_100
.address_size 64

	// .globl	_Z20use_of_shared_memoryPKiPi
// _ZZ20use_of_shared_memoryPKiPiE13sharred_array has been demoted

.visible .entry _Z20use_of_shared_memoryPKiPi(
	.param .u64 .ptr .align 1 _Z20use_of_shared_memoryPKiPi_param_0,
	.param .u64 .ptr .align 1 _Z20use_of_shared_memoryPKiPi_param_1
)
{
	.reg .b32 	%r<10>;
	.reg .b64 	%rd<8>;
	// demoted variable
	.shared .align 4 .b8 _ZZ20use_of_shared_memoryPKiPiE13sharred_array[80];
	ld.param.u64 	%rd1, [_Z20use_of_shared_memoryPKiPi_param_0];
	ld.param.u64 	%rd2, [_Z20use_of_shared_memoryPKiPi_param_1];
	cvta.to.global.u64 	%rd3, %rd2;
	cvta.to.global.u64 	%rd4, %rd1;
	mov.u32 	%r1, %tid.y;
	mov.u32 	%r2, %ntid.x;
	mov.u32 	%r3, %tid.x;
	mad.lo.s32 	%r4, %r1, %r2, %r3;
	mul.wide.u32 	%rd5, %r4, 4;
	add.s64 	%rd6, %rd4, %rd5;
	ld.global.u32 	%r5, [%rd6];
	shl.b32 	%r6, %r4, 2;
	mov.u32 	%r7, _ZZ20use_of_shared_memoryPKiPiE13sharred_array;
	add.s32 	%r8, %r7, %r6;
	st.shared.u32 	[%r8], %r5;
	bar.sync 	0;
	ld.shared.u32 	%r9, [%r8];
	add.s64 	%rd7, %rd3, %rd5;
	st.global.u32 	[%rd7], %r9;
	ret;

}


// ===== COMPILED SASS (sm_100) =====

	.target	sm_100

	.elftype	@"ET_EXEC"


//--------------------- .note.nv.tkinfo           --------------------------
	.section	.note.nv.tkinfo,"",@"SHT_NOTE"
	.sectionflags	@"SHF_NOTE_NV_TKINFO"
	.tkinfo
        /*0018*/ 	.word	0x00000002
        /*0030*/ 	.string	""
        /*0030*/ 	.string	"ptxas"
        /*0030*/ 	.string	"Cuda compilation tools, release 13.0, V13.0.88"
        /*0030*/ 	.string	"Build cuda_13.0.r13.0/compiler.36424714_0"
        /*0030*/ 	.string	"-arch sm_100 -m 64 "



//--------------------- .note.nv.cuinfo           --------------------------
	.section	.note.nv.cuinfo,"",@"SHT_NOTE"
	.sectionflags	@"SHF_NOTE_NV_CUINFO"
        /*0018*/ 	.short	0x0002
        /*001a*/ 	.short	0x0064
        /*001c*/ 	.short	0x0082
	.zero		2


//--------------------- .nv.info                  --------------------------
	.section	.nv.info,"",@"SHT_CUDA_INFO"
	.align	4


	//----- nvinfo : EIATTR_REGCOUNT
	.align		4
        /*0000*/ 	.byte	0x04, 0x2f
        /*0002*/ 	.short	(.L_1 - .L_0)
	.align		4
.L_0:
        /*0004*/ 	.word	index@(_Z20use_of_shared_memoryPKiPi)
        /*0008*/ 	.word	0x0000000e


	//----- nvinfo : EIATTR_FRAME_SIZE
	.align		4
.L_1:
        /*000c*/ 	.byte	0x04, 0x11
        /*000e*/ 	.short	(.L_3 - .L_2)
	.align		4
.L_2:
        /*0010*/ 	.word	index@(_Z20use_of_shared_memoryPKiPi)
        /*0014*/ 	.word	0x00000000


	//----- nvinfo : EIATTR_MIN_STACK_SIZE
	.align		4
.L_3:
        /*0018*/ 	.byte	0x04, 0x12
        /*001a*/ 	.short	(.L_5 - .L_4)
	.align		4
.L_4:
        /*001c*/ 	.word	index@(_Z20use_of_shared_memoryPKiPi)
        /*0020*/ 	.word	0x00000000
.L_5:


//--------------------- .nv.compat                --------------------------
	.section	.nv.compat,"",@"SHT_CUDA_COMPAT_INFO"
	.align	4
        /*0000*/ 	.byte	0x02, 0x09, 0x00, 0x00, 0x02, 0x02, 0x01, 0x00, 0x02, 0x05, 0x05, 0x00, 0x03, 0x07, 0x01, 0x01
        /*0010*/ 	.byte	0x02, 0x03, 0x00, 0x00, 0x02, 0x06, 0x01, 0x00, 0x04, 0x0b, 0x08, 0x00, 0x09, 0x00, 0x00, 0x00
        /*0020*/ 	.byte	0x00, 0x00, 0x00, 0x00


//--------------------- .nv.info._Z20use_of_shared_memoryPKiPi --------------------------
	.section	.nv.info._Z20use_of_shared_memoryPKiPi,"",@"SHT_CUDA_INFO"
	.sectionflags	@""
	.align	4


	//----- nvinfo : EIATTR_CUDA_API_VERSION
	.align		4
        /*0000*/ 	.byte	0x04, 0x37
        /*0002*/ 	.short	(.L_7 - .L_6)
.L_6:
        /*0004*/ 	.word	0x00000082


	//----- nvinfo : EIATTR_KPARAM_INFO
	.align		4
.L_7:
        /*0008*/ 	.byte	0x04, 0x17
        /*000a*/ 	.short	(.L_9 - .L_8)
.L_8:
        /*000c*/ 	.word	0x00000000
        /*0010*/ 	.short	0x0001
        /*0012*/ 	.short	0x0008
        /*0014*/ 	.byte	0x00, 0xf5, 0x21, 0x00


	//----- nvinfo : EIATTR_KPARAM_INFO
	.align		4
.L_9:
        /*0018*/ 	.byte	0x04, 0x17
        /*001a*/ 	.short	(.L_11 - .L_10)
.L_10:
        /*001c*/ 	.word	0x00000000
        /*0020*/ 	.short	0x0000
        /*0022*/ 	.short	0x0000
        /*0024*/ 	.byte	0x00, 0xf5, 0x21, 0x00


	//----- nvinfo : EIATTR_SPARSE_MMA_MASK
	.align		4
.L_11:
        /*0028*/ 	.byte	0x03, 0x50
        /*002a*/ 	.short	0x0000


	//----- nvinfo : EIATTR_MAXREG_COUNT
	.align		4
        /*002c*/ 	.byte	0x03, 0x1b
        /*002e*/ 	.short	0x00ff


	//----- nvinfo : EIATTR_NUM_BARRIERS
	.align		4
        /*0030*/ 	.byte	0x02, 0x4c
        /*0032*/ 	.byte	0x01
	.zero		1


	//----- nvinfo : EIATTR_MERCURY_ISA_VERSION
	.align		4
        /*0034*/ 	.byte	0x03, 0x5f
        /*0036*/ 	.short	0x0101


	//----- nvinfo : EIATTR_VRC_CTA_INIT_COUNT
	.align		4
        /*0038*/ 	.byte	0x02, 0x4a
	.zero		1
	.zero		1


	//----- nvinfo : EIATTR_EXIT_INSTR_OFFSETS
	.align		4
        /*003c*/ 	.byte	0x04, 0x1c
        /*003e*/ 	.short	(.L_13 - .L_12)


	//   ....[0]....
.L_12:
        /*0040*/ 	.word	0x00000130


	//----- nvinfo : EIATTR_CBANK_PARAM_SIZE
	.align		4
.L_13:
        /*0044*/ 	.byte	0x03, 0x19
        /*0046*/ 	.short	0x0010


	//----- nvinfo : EIATTR_PARAM_CBANK
	.align		4
        /*0048*/ 	.byte	0x04, 0x0a
        /*004a*/ 	.short	(.L_15 - .L_14)
	.align		4
.L_14:
        /*004c*/ 	.word	index@(.nv.constant0._Z20use_of_shared_memoryPKiPi)
        /*0050*/ 	.short	0x0380
        /*0052*/ 	.short	0x0010


	//----- nvinfo : EIATTR_SW_WAR
	.align		4
.L_15:
        /*0054*/ 	.byte	0x04, 0x36
        /*0056*/ 	.short	(.L_17 - .L_16)
.L_16:
        /*0058*/ 	.word	0x00000008
.L_17:


//--------------------- .nv.callgraph             --------------------------
	.section	.nv.callgraph,"",@"SHT_CUDA_CALLGRAPH"
	.align	4
	.sectionentsize	8
	.align		4
        /*0000*/ 	.word	0x00000000
	.align		4
        /*0004*/ 	.word	0xffffffff
	.align		4
        /*0008*/ 	.word	0x00000000
	.align		4
        /*000c*/ 	.word	0xfffffffe
	.align		4
        /*0010*/ 	.word	0x00000000
	.align		4
        /*0014*/ 	.word	0xfffffffd
	.align		4
        /*0018*/ 	.word	0x00000000
	.align		4
        /*001c*/ 	.word	0xfffffffc


//--------------------- .text._Z20use_of_shared_memoryPKiPi --------------------------
	.section	.text._Z20use_of_shared_memoryPKiPi,"ax",@progbits
	.align	128
        .global         _Z20use_of_shared_memoryPKiPi
        .type           _Z20use_of_shared_memoryPKiPi,@function
        .size           _Z20use_of_shared_memoryPKiPi,(.L_x_1 - _Z20use_of_shared_memoryPKiPi)
        .other          _Z20use_of_shared_memoryPKiPi,@"STO_CUDA_ENTRY STV_DEFAULT"
_Z20use_of_shared_memoryPKiPi:
.text._Z20use_of_shared_memoryPKiPi:
[----:B------:R-:W-:Y:S01]  /*0000*/  LDC R1, c[0x0][0x37c] ;  /* 0x0000df00ff017b82 */ /* 0x000fe20000000800 */
[----:B------:R-:W0:Y:S07]  /*0010*/  S2R R7, SR_TID.Y ;  /* 0x0000000000077919 */ /* 0x000e2e0000002200 */
[----:B------:R-:W1:Y:S01]  /*0020*/  LDC.64 R2, c[0x0][0x380] ;  /* 0x0000e000ff027b82 */ /* 0x000e620000000a00 */
[----:B------:R-:W0:Y:S01]  /*0030*/  LDCU UR4, c[0x0][0x360] ;  /* 0x00006c00ff0477ac */ /* 0x000e220008000800 */
[----:B------:R-:W0:Y:S01]  /*0040*/  S2R R0, SR_TID.X ;  /* 0x0000000000007919 */ /* 0x000e220000002100 */
[----:B------:R-:W2:Y:S05]  /*0050*/  LDCU.64 UR6, c[0x0][0x358] ;  /* 0x00006b00ff0677ac */ /* 0x000eaa0008000a00 */
[----:B------:R-:W3:Y:S08]  /*0060*/  S2UR UR5, SR_CgaCtaId ;  /* 0x00000000000579c3 */ /* 0x000ef00000008800 */
[----:B------:R-:W4:Y:S01]  /*0070*/  LDC.64 R4, c[0x0][0x388] ;  /* 0x0000e200ff047b82 */ /* 0x000f220000000a00 */
[----:B0-----:R-:W-:-:S04]  /*0080*/  IMAD R7, R7, UR4, R0 ;  /* 0x0000000407077c24 */ /* 0x001fc8000f8e0200 */
[----:B-1----:R-:W-:-:S06]  /*0090*/  IMAD.WIDE.U32 R2, R7, 0x4, R2 ;  /* 0x0000000407027825 */ /* 0x002fcc00078e0002 */
[----:B--2---:R-:W2:Y:S01]  /*00a0*/  LDG.E R2, desc[UR6][R2.64] ;  /* 0x0000000602027981 */ /* 0x004ea2000c1e1900 */
[----:B------:R-:W-:Y:S01]  /*00b0*/  UMOV UR4, 0x400 ;  /* 0x0000040000047882 */ /* 0x000fe20000000000 */
[----:B----4-:R-:W-:Y:S01]  /*00c0*/  IMAD.WIDE.U32 R4, R7, 0x4, R4 ;  /* 0x0000000407047825 */ /* 0x010fe200078e0004 */
[----:B---3--:R-:W-:-:S06]  /*00d0*/  ULEA UR4, UR5, UR4, 0x18 ;  /* 0x0000000405047291 */ /* 0x008fcc000f8ec0ff */
[----:B------:R-:W-:-:S05]  /*00e0*/  LEA R9, R7, UR4, 0x2 ;  /* 0x0000000407097c11 */ /* 0x000fca000f8e10ff */
[----:B--2---:R-:W-:Y:S01]  /*00f0*/  STS [R9], R2 ;  /* 0x0000000209007388 */ /* 0x004fe20000000800 */
[----:B------:R-:W-:Y:S06]  /*0100*/  BAR.SYNC.DEFER_BLOCKING 0x0 ;  /* 0x0000000000007b1d */ /* 0x000fec0000010000 */
[----:B------:R-:W0:Y:S04]  /*0110*/  LDS R11, [R9] ;  /* 0x00000000090b7984 */ /* 0x000e280000000800 */
[----:B0-----:R-:W-:Y:S01]  /*0120*/  STG.E desc[UR6][R4.64], R11 ;  /* 0x0000000b04007986 */ /* 0x001fe2000c101906 */
[----:B------:R-:W-:Y:S05]  /*0130*/  EXIT ;  /* 0x000000000000794d */ /* 0x000fea0003800000 */
.L_x_0:
[----:B------:R-:W-:-:S00]  /*0140*/  BRA `(.L_x_0) ;  /* 0xfffffffc00fc7947 */ /* 0x000fc0000383ffff */
[----:B------:R-:W-:-:S00]  /*0150*/  NOP ;  /* 0x0000000000007918 */ /* 0x000fc00000000000 */
        /* <DEDUP_REMOVED lines=10> */
.L_x_1:


//--------------------- .nv.shared._Z20use_of_shared_memoryPKiPi --------------------------
	.section	.nv.shared._Z20use_of_shared_memoryPKiPi,"aw",@nobits
	.sectionflags	@""
	.align	4
.nv.shared._Z20use_of_shared_memoryPKiPi:
	.zero		1104


//--------------------- .nv.shared.reserved.0     --------------------------
	.section	.nv.shared.reserved.0,"aw",@nobits
	.weak		__nv_reservedSMEM_offset_0_alias
	.size		__nv_reservedSMEM_offset_0_alias, 0, 64
	.other		__nv_reservedSMEM_offset_0_alias,@"STO_CUDA_RESERVED_SHARED STV_DEFAULT"
__nv_reservedSMEM_offset_0_alias:
	.zero		0
	.zero		64


//--------------------- .nv.constant0._Z20use_of_shared_memoryPKiPi --------------------------
	.section	.nv.constant0._Z20use_of_shared_memoryPKiPi,"a",@progbits
	.sectionflags	@""
	.align	4
.nv.constant0._Z20use_of_shared_memoryPKiPi:
	.zero		912


//--------------------- SYMBOLS --------------------------

	.type		.nv.reservedSmem.offset0,@object
	.size		.nv.reservedSmem.offset0,0x4
	.type		.nv.reservedSmem.cap,@object
	.size		.nv.reservedSmem.cap,0x4
